	.headerflags	@"EF_CUDA_TEXMODE_UNIFIED EF_CUDA_64BIT_ADDRESS EF_CUDA_ACCELERATORS EF_CUDA_SM90 EF_CUDA_VIRTUAL_SM(EF_CUDA_SM90)"
	.elftype	@"ET_EXEC"


//--------------------- .nv.info                  --------------------------
	.section	.nv.info,"",@"SHT_CUDA_INFO"
	.align	4


	//----- nvinfo : EIATTR_REGCOUNT
	.align		4
        /*0000*/ 	.byte	0x04, 0x2f
        /*0002*/ 	.short	(.L_1 - .L_0)
	.align		4
.L_0:
        /*0004*/ 	.word	index@(triton_poi_fused_cat_leaky_relu_1)
        /*0008*/ 	.word	0x00000034


	//----- nvinfo : EIATTR_MIN_STACK_SIZE
	.align		4
.L_1:
        /*000c*/ 	.byte	0x04, 0x12
        /*000e*/ 	.short	(.L_3 - .L_2)
	.align		4
.L_2:
        /*0010*/ 	.word	index@(triton_poi_fused_cat_leaky_relu_1)
        /*0014*/ 	.word	0x00000000


	//----- nvinfo : EIATTR_FRAME_SIZE
	.align		4
.L_3:
        /*0018*/ 	.byte	0x04, 0x11
        /*001a*/ 	.short	(.L_5 - .L_4)
	.align		4
.L_4:
        /*001c*/ 	.word	index@(triton_poi_fused_cat_leaky_relu_1)
        /*0020*/ 	.word	0x00000000


	//----- nvinfo : EIATTR_MIN_STACK_SIZE
	.align		4
.L_5:
        /*0024*/ 	.byte	0x04, 0x12
        /*0026*/ 	.short	(.L_7 - .L_6)
	.align		4
.L_6:
        /*0028*/ 	.word	index@(triton_poi_fused_cat_leaky_relu_1)
        /*002c*/ 	.word	0x00000000
.L_7:


//--------------------- .nv.info.triton_poi_fused_cat_leaky_relu_1 --------------------------
	.section	.nv.info.triton_poi_fused_cat_leaky_relu_1,"",@"SHT_CUDA_INFO"
	.sectionflags	@""
	.align	4


	//----- nvinfo : EIATTR_CUDA_API_VERSION
	.align		4
        /*0000*/ 	.byte	0x04, 0x37
        /*0002*/ 	.short	(.L_9 - .L_8)
.L_8:
        /*0004*/ 	.word	0x0000007c


	//----- nvinfo : EIATTR_KPARAM_INFO
	.align		4
.L_9:
        /*0008*/ 	.byte	0x04, 0x17
        /*000a*/ 	.short	(.L_11 - .L_10)
.L_10:
        /*000c*/ 	.word	0x00000000
        /*0010*/ 	.short	0x0009
        /*0012*/ 	.short	0x0048
        /*0014*/ 	.byte	0x00, 0xf0, 0x11, 0x00


	//----- nvinfo : EIATTR_KPARAM_INFO
	.align		4
.L_11:
        /*0018*/ 	.byte	0x04, 0x17
        /*001a*/ 	.short	(.L_13 - .L_12)
.L_12:
        /*001c*/ 	.word	0x00000000
        /*0020*/ 	.short	0x0008
        /*0022*/ 	.short	0x0040
        /*0024*/ 	.byte	0x00, 0xf4, 0x21, 0x00


	//----- nvinfo : EIATTR_KPARAM_INFO
	.align		4
.L_13:
        /*0028*/ 	.byte	0x04, 0x17
        /*002a*/ 	.short	(.L_15 - .L_14)
.L_14:
        /*002c*/ 	.word	0x00000000
        /*0030*/ 	.short	0x0007
        /*0032*/ 	.short	0x0038
        /*0034*/ 	.byte	0x00, 0xf4, 0x21, 0x00


	//----- nvinfo : EIATTR_KPARAM_INFO
	.align		4
.L_15:
        /*0038*/ 	.byte	0x04, 0x17
        /*003a*/ 	.short	(.L_17 - .L_16)
.L_16:
        /*003c*/ 	.word	0x00000000
        /*0040*/ 	.short	0x0006
        /*0042*/ 	.short	0x0030
        /*0044*/ 	.byte	0x00, 0xf4, 0x21, 0x00


	//----- nvinfo : EIATTR_KPARAM_INFO
	.align		4
.L_17:
        /*0048*/ 	.byte	0x04, 0x17
        /*004a*/ 	.short	(.L_19 - .L_18)
.L_18:
        /*004c*/ 	.word	0x00000000
        /*0050*/ 	.short	0x0005
        /*0052*/ 	.short	0x0028
        /*0054*/ 	.byte	0x00, 0xf4, 0x21, 0x00


	//----- nvinfo : EIATTR_KPARAM_INFO
	.align		4
.L_19:
        /*0058*/ 	.byte	0x04, 0x17
        /*005a*/ 	.short	(.L_21 - .L_20)
.L_20:
        /*005c*/ 	.word	0x00000000
        /*0060*/ 	.short	0x0004
        /*0062*/ 	.short	0x0020
        /*0064*/ 	.byte	0x00, 0xf4, 0x21, 0x00


	//----- nvinfo : EIATTR_KPARAM_INFO
	.align		4
.L_21:
        /*0068*/ 	.byte	0x04, 0x17
        /*006a*/ 	.short	(.L_23 - .L_22)
.L_22:
        /*006c*/ 	.word	0x00000000
        /*0070*/ 	.short	0x0003
        /*0072*/ 	.short	0x0018
        /*0074*/ 	.byte	0x00, 0xf4, 0x21, 0x00


	//----- nvinfo : EIATTR_KPARAM_INFO
	.align		4
.L_23:
        /*0078*/ 	.byte	0x04, 0x17
        /*007a*/ 	.short	(.L_25 - .L_24)
.L_24:
        /*007c*/ 	.word	0x00000000
        /*0080*/ 	.short	0x0002
        /*0082*/ 	.short	0x0010
        /*0084*/ 	.byte	0x00, 0xf4, 0x21, 0x00


	//----- nvinfo : EIATTR_KPARAM_INFO
	.align		4
.L_25:
        /*0088*/ 	.byte	0x04, 0x17
        /*008a*/ 	.short	(.L_27 - .L_26)
.L_26:
        /*008c*/ 	.word	0x00000000
        /*0090*/ 	.short	0x0001
        /*0092*/ 	.short	0x0008
        /*0094*/ 	.byte	0x00, 0xf4, 0x21, 0x00


	//----- nvinfo : EIATTR_KPARAM_INFO
	.align		4
.L_27:
        /*0098*/ 	.byte	0x04, 0x17
        /*009a*/ 	.short	(.L_29 - .L_28)
.L_28:
        /*009c*/ 	.word	0x00000000
        /*00a0*/ 	.short	0x0000
        /*00a2*/ 	.short	0x0000
        /*00a4*/ 	.byte	0x00, 0xf4, 0x21, 0x00


	//----- nvinfo : EIATTR_SPARSE_MMA_MASK
	.align		4
.L_29:
        /*00a8*/ 	.byte	0x03, 0x50
        /*00aa*/ 	.short	0x0000


	//----- nvinfo : EIATTR_MAXREG_COUNT
	.align		4
        /*00ac*/ 	.byte	0x03, 0x1b
        /*00ae*/ 	.short	0x00ff


	//----- nvinfo : EIATTR_EXIT_INSTR_OFFSETS
	.align		4
        /*00b0*/ 	.byte	0x04, 0x1c
        /*00b2*/ 	.short	(.L_31 - .L_30)


	//   ....[0]....
.L_30:
        /*00b4*/ 	.word	0x00001250


	//----- nvinfo : EIATTR_REQNTID
	.align		4
.L_31:
        /*00b8*/ 	.byte	0x04, 0x10
        /*00ba*/ 	.short	(.L_33 - .L_32)
.L_32:
        /*00bc*/ 	.word	0x00000080
        /*00c0*/ 	.word	0x00000001
        /*00c4*/ 	.word	0x00000001


	//----- nvinfo : EIATTR_CBANK_PARAM_SIZE
	.align		4
.L_33:
        /*00c8*/ 	.byte	0x03, 0x19
        /*00ca*/ 	.short	0x004c


	//----- nvinfo : EIATTR_PARAM_CBANK
	.align		4
        /*00cc*/ 	.byte	0x04, 0x0a
        /*00ce*/ 	.short	(.L_35 - .L_34)
	.align		4
.L_34:
        /*00d0*/ 	.word	index@(.nv.constant0.triton_poi_fused_cat_leaky_relu_1)
        /*00d4*/ 	.short	0x0210
        /*00d6*/ 	.short	0x004c


	//----- nvinfo : EIATTR_SW_WAR
	.align		4
.L_35:
        /*00d8*/ 	.byte	0x04, 0x36
        /*00da*/ 	.short	(.L_37 - .L_36)
.L_36:
        /*00dc*/ 	.word	0x00000008
.L_37:


//--------------------- .nv.callgraph             --------------------------
	.section	.nv.callgraph,"",@"SHT_CUDA_CALLGRAPH"
	.align	4
	.sectionentsize	8
	.align		4
        /*0000*/ 	.word	0x00000000
	.align		4
        /*0004*/ 	.word	0xffffffff
	.align		4
        /*0008*/ 	.word	0x00000000
	.align		4
        /*000c*/ 	.word	0xfffffffe
	.align		4
        /*0010*/ 	.word	0x00000000
	.align		4
        /*0014*/ 	.word	0xfffffffd
	.align		4
        /*0018*/ 	.word	0x00000000
	.align		4
        /*001c*/ 	.word	0xfffffffc


//--------------------- .text.triton_poi_fused_cat_leaky_relu_1 --------------------------
	.section	.text.triton_poi_fused_cat_leaky_relu_1,"ax",@progbits
	.align	128
        .global         triton_poi_fused_cat_leaky_relu_1
        .type           triton_poi_fused_cat_leaky_relu_1,@function
        .size           triton_poi_fused_cat_leaky_relu_1,(.L_x_1 - triton_poi_fused_cat_leaky_relu_1)
        .other          triton_poi_fused_cat_leaky_relu_1,@"STO_CUDA_ENTRY STV_DEFAULT"
triton_poi_fused_cat_leaky_relu_1:
.text.triton_poi_fused_cat_leaky_relu_1:
[----:B------:R-:W-:Y:S01]  /*0000*/  LDC R1, c[0x0][0x28] ;  /* 0x00000a00ff017b82 */ /* 0x000fe20000000800 */
[----:B------:R-:W1:Y:S07]  /*0010*/  S2R R0, SR_TID.X ;  /* 0x0000000000007919 */ /* 0x000e6e0000002100 */
[----:B------:R-:W2:Y:S01]  /*0020*/  LDC.64 R18, c[0x0][0x230] ;  /* 0x00008c00ff127b82 */ /* 0x000ea20000000a00 */
[----:B------:R-:W-:Y:S02]  /*0030*/  CS2R R8, SRZ ;  /* 0x0000000000087805 */ /* 0x000fe4000001ff00 */
[----:B------:R-:W-:Y:S01]  /*0040*/  CS2R R10, SRZ ;  /* 0x00000000000a7805 */ /* 0x000fe2000001ff00 */
[----:B------:R-:W3:Y:S01]  /*0050*/  S2R R3, SR_CTAID.X ;  /* 0x0000000000037919 */ /* 0x000ee20000002500 */
[----:B------:R-:W-:Y:S01]  /*0060*/  ULDC.64 UR4, c[0x0][0x208] ;  /* 0x0000820000047ab9 */ /* 0x000fe20000000a00 */
[----:B------:R-:W-:Y:S01]  /*0070*/  CS2R R34, SRZ ;  /* 0x0000000000227805 */ /* 0x000fe2000001ff00 */
[----:B------:R-:W-:Y:S01]  /*0080*/  IMAD.MOV.U32 R37, RZ, RZ, RZ ;  /* 0x000000ffff257224 */ /* 0x000fe200078e00ff */
[----:B------:R-:W4:Y:S08]  /*0090*/  LDC.64 R48, c[0x0][0x218] ;  /* 0x00008600ff307b82 */ /* 0x000f300000000a00 */
[----:B------:R-:W5:Y:S01]  /*00a0*/  LDC.64 R38, c[0x0][0x220] ;  /* 0x00008800ff267b82 */ /* 0x000f620000000a00 */
[----:B-1----:R-:W-:Y:S01]  /*00b0*/  IMAD.SHL.U32 R0, R0, 0x4, RZ ;  /* 0x0000000400007824 */ /* 0x002fe200078e00ff */
[----:B---3--:R-:W-:-:S04]  /*00c0*/  SHF.R.S32.HI R4, RZ, 0x15, R3 ;  /* 0x00000015ff047819 */ /* 0x008fc80000011403 */
[----:B------:R-:W-:Y:S02]  /*00d0*/  LOP3.LUT R0, R0, 0x1fc, RZ, 0xc0, !PT ;  /* 0x000001fc00007812 */ /* 0x000fe400078ec0ff */
[----:B------:R-:W-:-:S03]  /*00e0*/  SGXT R4, R4, 0x1 ;  /* 0x000000010404781a */ /* 0x000fc60000000200 */
[----:B------:R-:W-:Y:S02]  /*00f0*/  IMAD R0, R3, 0x400, R0 ;  /* 0x0000040003007824 */ /* 0x000fe400078e0200 */
[----:B------:R-:W1:Y:S02]  /*0100*/  LDC.64 R2, c[0x0][0x228] ;  /* 0x00008a00ff027b82 */ /* 0x000e640000000a00 */
[----:B------:R-:W-:Y:S01]  /*0110*/  IMAD.HI R41, R0, 0x51eb851f, RZ ;  /* 0x51eb851f00297827 */ /* 0x000fe200078e02ff */
[----:B------:R-:W-:-:S04]  /*0120*/  LEA.HI R5, R4, R0, RZ, 0xc ;  /* 0x0000000004057211 */ /* 0x000fc800078f60ff */
[----:B------:R-:W-:Y:S02]  /*0130*/  SHF.R.S32.HI R36, RZ, 0xc, R5 ;  /* 0x0000000cff247819 */ /* 0x000fe40000011405 */
[----:B------:R-:W-:-:S03]  /*0140*/  LOP3.LUT R5, R5, 0xfffff000, RZ, 0xc0, !PT ;  /* 0xfffff00005057812 */ /* 0x000fc600078ec0ff */
[----:B------:R-:W-:-:S05]  /*0150*/  IMAD.HI R6, R36, 0x51eb851f, RZ ;  /* 0x51eb851f24067827 */ /* 0x000fca00078e02ff */
[----:B------:R-:W-:-:S04]  /*0160*/  SHF.R.U32.HI R7, RZ, 0x1f, R6 ;  /* 0x0000001fff077819 */ /* 0x000fc80000011606 */
[----:B------:R-:W-:Y:S02]  /*0170*/  LEA.HI.SX32 R7, R6, R7, 0x1b ;  /* 0x0000000706077211 */ /* 0x000fe400078fdaff */
[----:B------:R-:W-:-:S03]  /*0180*/  SHF.R.U32.HI R6, RZ, 0x1f, R41 ;  /* 0x0000001fff067819 */ /* 0x000fc60000011629 */
[----:B------:R-:W-:Y:S01]  /*0190*/  IMAD R36, R7, -0x64, R36 ;  /* 0xffffff9c07247824 */ /* 0x000fe200078e0224 */
[----:B------:R-:W-:Y:S01]  /*01a0*/  LEA.HI.SX32 R41, R41, R6, 0xf ;  /* 0x0000000629297211 */ /* 0x000fe200078f7aff */
[C---:B------:R-:W-:Y:S02]  /*01b0*/  IMAD.IADD R6, R0.reuse, 0x1, -R5 ;  /* 0x0000000100067824 */ /* 0x040fe400078e0a05 */
[----:B------:R-:W-:Y:S02]  /*01c0*/  VIADD R5, R0, 0x200 ;  /* 0x0000020000057836 */ /* 0x000fe40000000000 */
[----:B------:R-:W-:Y:S02]  /*01d0*/  IMAD R45, R41, 0x19000, R6 ;  /* 0x00019000292d7824 */ /* 0x000fe400078e0206 */
[----:B------:R-:W-:Y:S01]  /*01e0*/  VIADD R14, R36, 0xffffffe7 ;  /* 0xffffffe7240e7836 */ /* 0x000fe20000000000 */
[----:B------:R-:W-:Y:S01]  /*01f0*/  LEA.HI R6, R4, R5, RZ, 0xc ;  /* 0x0000000504067211 */ /* 0x000fe200078f60ff */
[----:B------:R-:W-:-:S03]  /*0200*/  IMAD.HI R16, R5, 0x51eb851f, RZ ;  /* 0x51eb851f05107827 */ /* 0x000fc600078e02ff */
[----:B------:R-:W-:Y:S01]  /*0210*/  SHF.R.S32.HI R27, RZ, 0xc, R6 ;  /* 0x0000000cff1b7819 */ /* 0x000fe20000011406 */
[C---:B------:R-:W-:Y:S01]  /*0220*/  IMAD R30, R14.reuse, 0x1000, R45 ;  /* 0x000010000e1e7824 */ /* 0x040fe200078e022d */
[----:B------:R-:W-:Y:S01]  /*0230*/  ISETP.GE.U32.AND P4, PT, R14, 0x19, PT ;  /* 0x000000190e00780c */ /* 0x000fe20003f86070 */
[----:B------:R-:W-:Y:S02]  /*0240*/  IMAD.MOV.U32 R4, RZ, RZ, RZ ;  /* 0x000000ffff047224 */ /* 0x000fe400078e00ff */
[----:B------:R-:W-:Y:S01]  /*0250*/  IMAD.HI R7, R27, 0x51eb851f, RZ ;  /* 0x51eb851f1b077827 */ /* 0x000fe200078e02ff */
[----:B------:R-:W-:Y:S02]  /*0260*/  SHF.R.U32.HI R17, RZ, 0x1f, R16 ;  /* 0x0000001fff117819 */ /* 0x000fe40000011610 */
[----:B------:R-:W-:Y:S01]  /*0270*/  LOP3.LUT R6, R6, 0xfffff000, RZ, 0xc0, !PT ;  /* 0xfffff00006067812 */ /* 0x000fe200078ec0ff */
[----:B-1----:R-:W-:Y:S01]  /*0280*/  IMAD.WIDE R12, R30, 0x4, R2 ;  /* 0x000000041e0c7825 */ /* 0x002fe200078e0202 */
[----:B------:R-:W-:-:S03]  /*0290*/  SHF.R.U32.HI R20, RZ, 0x1f, R7 ;  /* 0x0000001fff147819 */ /* 0x000fc60000011607 */
[----:B--2---:R-:W-:Y:S01]  /*02a0*/  IMAD.WIDE R14, R14, 0x4, R18 ;  /* 0x000000040e0e7825 */ /* 0x004fe200078e0212 */
[----:B------:R-:W-:Y:S01]  /*02b0*/  LEA.HI.SX32 R20, R7, R20, 0x1b ;  /* 0x0000001407147211 */ /* 0x000fe200078fdaff */
[----:B------:R1:W2:Y:S01]  /*02c0*/  @!P4 LDG.E.128 R8, desc[UR4][R12.64] ;  /* 0x000000040c08c981 */ /* 0x0002a2000c1e1d00 */
[----:B------:R-:W-:Y:S01]  /*02d0*/  LEA.HI.SX32 R16, R16, R17, 0xf ;  /* 0x0000001110107211 */ /* 0x000fe200078f7aff */
[----:B------:R-:W-:Y:S02]  /*02e0*/  IMAD.MOV.U32 R7, RZ, RZ, RZ ;  /* 0x000000ffff077224 */ /* 0x000fe400078e00ff */
[----:B------:R-:W-:Y:S01]  /*02f0*/  IMAD R27, R20, -0x64, R27 ;  /* 0xffffff9c141b7824 */ /* 0x000fe200078e021b */
[----:B------:R-:W3:Y:S04]  /*0300*/  @!P4 LDG.E.EL R4, desc[UR4][R14.64] ;  /* 0x000000040e04c981 */ /* 0x000ee8000c2e1900 */
[----:B------:R-:W3:Y:S01]  /*0310*/  @!P4 LDG.E.EL R34, desc[UR4][R14.64] ;  /* 0x000000040e22c981 */ /* 0x000ee2000c2e1900 */
[----:B-1----:R-:W-:-:S03]  /*0320*/  IMAD.IADD R13, R5, 0x1, -R6 ;  /* 0x00000001050d7824 */ /* 0x002fc600078e0a06 */
[----:B------:R-:W3:Y:S01]  /*0330*/  @!P4 LDG.E.EL R7, desc[UR4][R14.64] ;  /* 0x000000040e07c981 */ /* 0x000ee2000c2e1900 */
[----:B------:R-:W-:Y:S02]  /*0340*/  IMAD R28, R16, 0x19000, R13 ;  /* 0x00019000101c7824 */ /* 0x000fe400078e020d */
[----:B------:R-:W-:Y:S01]  /*0350*/  VIADD R13, R27, 0xffffffe7 ;  /* 0xffffffe71b0d7836 */ /* 0x000fe20000000000 */
[----:B------:R1:W3:Y:S04]  /*0360*/  @!P4 LDG.E.EL R37, desc[UR4][R14.64] ;  /* 0x000000040e25c981 */ /* 0x0002e8000c2e1900 */
[C---:B------:R-:W-:Y:S01]  /*0370*/  ISETP.GE.U32.AND P2, PT, R13.reuse, 0x19, PT ;  /* 0x000000190d00780c */ /* 0x040fe20003f46070 */
[C---:B------:R-:W-:Y:S01]  /*0380*/  IMAD R17, R13.reuse, 0x1000, R28 ;  /* 0x000010000d117824 */ /* 0x040fe200078e021c */
[----:B------:R-:W-:Y:S01]  /*0390*/  CS2R R24, SRZ ;  /* 0x0000000000187805 */ /* 0x000fe2000001ff00 */
[----:B------:R-:W-:Y:S01]  /*03a0*/  IMAD.WIDE R18, R13, 0x4, R18 ;  /* 0x000000040d127825 */ /* 0x000fe200078e0212 */
[----:B------:R-:W-:-:S02]  /*03b0*/  CS2R R12, SRZ ;  /* 0x00000000000c7805 */ /* 0x000fc4000001ff00 */
[----:B-1----:R-:W-:Y:S01]  /*03c0*/  CS2R R14, SRZ ;  /* 0x00000000000e7805 */ /* 0x002fe2000001ff00 */
[----:B------:R-:W-:-:S04]  /*03d0*/  IMAD.WIDE R2, R17, 0x4, R2 ;  /* 0x0000000411027825 */ /* 0x000fc800078e0202 */
[----:B------:R-:W-:Y:S01]  /*03e0*/  IMAD.MOV.U32 R6, RZ, RZ, RZ ;  /* 0x000000ffff067224 */ /* 0x000fe200078e00ff */
[----:B------:R-:W-:Y:S01]  /*03f0*/  ISETP.GE.AND P3, PT, R27, 0x19, PT ;  /* 0x000000191b00780c */ /* 0x000fe20003f66270 */
[----:B------:R-:W3:Y:S01]  /*0400*/  @!P2 LDG.E.EL R25, desc[UR4][R18.64] ;  /* 0x000000041219a981 */ /* 0x000ee2000c2e1900 */
[----:B------:R-:W-:-:S03]  /*0410*/  IMAD R5, R16, -0x64000, R5 ;  /* 0xfff9c00010057824 */ /* 0x000fc600078e0205 */
[----:B------:R5:W3:Y:S04]  /*0420*/  @!P2 LDG.E.128 R12, desc[UR4][R2.64] ;  /* 0x00000004020ca981 */ /* 0x000ae8000c1e1d00 */
[----:B------:R-:W3:Y:S01]  /*0430*/  @!P2 LDG.E.EL R6, desc[UR4][R18.64] ;  /* 0x000000041206a981 */ /* 0x000ee2000c2e1900 */
[----:B------:R-:W-:-:S03]  /*0440*/  IMAD R5, R16, 0x19000, R5 ;  /* 0x0001900010057824 */ /* 0x000fc600078e0205 */
[----:B------:R-:W3:Y:S01]  /*0450*/  @!P2 LDG.E.EL R24, desc[UR4][R18.64] ;  /* 0x000000041218a981 */ /* 0x000ee2000c2e1900 */
[----:B------:R-:W-:Y:S01]  /*0460*/  IMAD.MOV.U32 R26, RZ, RZ, RZ ;  /* 0x000000ffff1a7224 */ /* 0x000fe200078e00ff */
[----:B------:R-:W-:Y:S02]  /*0470*/  CS2R R20, SRZ ;  /* 0x0000000000147805 */ /* 0x000fe4000001ff00 */
[----:B------:R-:W-:Y:S02]  /*0480*/  CS2R R22, SRZ ;  /* 0x0000000000167805 */ /* 0x000fe4000001ff00 */
[----:B------:R-:W-:Y:S02]  /*0490*/  CS2R R32, SRZ ;  /* 0x0000000000207805 */ /* 0x000fe4000001ff00 */
[----:B------:R-:W-:Y:S01]  /*04a0*/  CS2R R16, SRZ ;  /* 0x0000000000107805 */ /* 0x000fe2000001ff00 */
[----:B----4-:R-:W-:Y:S01]  /*04b0*/  IMAD.WIDE R42, R5, 0x4, R48 ;  /* 0x00000004052a7825 */ /* 0x010fe200078e0230 */
[----:B------:R1:W4:Y:S03]  /*04c0*/  @!P2 LDG.E.EL R26, desc[UR4][R18.64] ;  /* 0x00000004121aa981 */ /* 0x000326000c2e1900 */
[----:B-----5:R-:W-:Y:S01]  /*04d0*/  IMAD.WIDE R2, R27, 0x4, R38 ;  /* 0x000000041b027825 */ /* 0x020fe200078e0226 */
[----:B------:R5:W4:Y:S04]  /*04e0*/  @!P3 LDG.E.128 R20, desc[UR4][R42.64] ;  /* 0x000000042a14b981 */ /* 0x000b28000c1e1d00 */
[----:B------:R-:W4:Y:S04]  /*04f0*/  @!P3 LDG.E.EL R33, desc[UR4][R2.64] ;  /* 0x000000040221b981 */ /* 0x000f28000c2e1900 */
[----:B------:R-:W4:Y:S04]  /*0500*/  @!P3 LDG.E.EL R16, desc[UR4][R2.64] ;  /* 0x000000040210b981 */ /* 0x000f28000c2e1900 */
[----:B------:R-:W4:Y:S01]  /*0510*/  @!P3 LDG.E.EL R17, desc[UR4][R2.64] ;  /* 0x000000040211b981 */ /* 0x000f22000c2e1900 */
[----:B-1----:R-:W-:-:S04]  /*0520*/  IMAD R18, R41, -0x64000, R0 ;  /* 0xfff9c00029127824 */ /* 0x002fc800078e0200 */
[----:B------:R-:W-:Y:S02]  /*0530*/  IMAD R41, R41, 0x19000, R18 ;  /* 0x0001900029297824 */ /* 0x000fe400078e0212 */
[----:B------:R-:W1:Y:S01]  /*0540*/  LDC.64 R18, c[0x0][0x240] ;  /* 0x00009000ff127b82 */ /* 0x000e620000000a00 */
[C---:B------:R-:W-:Y:S01]  /*0550*/  ISETP.GE.AND P1, PT, R36.reuse, 0x19, PT ;  /* 0x000000192400780c */ /* 0x040fe20003f26270 */
[----:B------:R-:W-:Y:S02]  /*0560*/  IMAD.MOV.U32 R29, RZ, RZ, RZ ;  /* 0x000000ffff1d7224 */ /* 0x000fe400078e00ff */
[----:B------:R-:W-:Y:S02]  /*0570*/  IMAD.MOV.U32 R31, RZ, RZ, RZ ;  /* 0x000000ffff1f7224 */ /* 0x000fe400078e00ff */
[----:B------:R-:W-:-:S04]  /*0580*/  IMAD.WIDE R38, R36, 0x4, R38 ;  /* 0x0000000424267825 */ /* 0x000fc800078e0226 */
[----:B------:R-:W-:Y:S02]  /*0590*/  VIADD R46, R36, 0xffffffce ;  /* 0xffffffce242e7836 */ /* 0x000fe40000000000 */
[----:B------:R-:W-:Y:S02]  /*05a0*/  IMAD.MOV.U32 R5, RZ, RZ, RZ ;  /* 0x000000ffff057224 */ /* 0x000fe400078e00ff */
[----:B------:R-:W4:Y:S01]  /*05b0*/  @!P1 LDG.E.EL R29, desc[UR4][R38.64] ;  /* 0x00000004261d9981 */ /* 0x000f22000c2e1900 */
[----:B------:R-:W-:-:S03]  /*05c0*/  ISETP.GE.U32.AND P6, PT, R46, 0x19, PT ;  /* 0x000000192e00780c */ /* 0x000fc60003fc6070 */
[----:B------:R-:W4:Y:S04]  /*05d0*/  @!P1 LDG.E.EL R35, desc[UR4][R38.64] ;  /* 0x0000000426239981 */ /* 0x000f28000c2e1900 */
[----:B------:R-:W4:Y:S04]  /*05e0*/  @!P1 LDG.E.EL R31, desc[UR4][R38.64] ;  /* 0x00000004261f9981 */ /* 0x000f28000c2e1900 */
[----:B------:R1:W4:Y:S01]  /*05f0*/  @!P1 LDG.E.EL R32, desc[UR4][R38.64] ;  /* 0x0000000426209981 */ /* 0x000322000c2e1900 */
[----:B------:R-:W-:-:S03]  /*0600*/  IMAD.WIDE R48, R41, 0x4, R48 ;  /* 0x0000000429307825 */ /* 0x000fc600078e0230 */
[----:B------:R1:W4:Y:S01]  /*0610*/  @!P3 LDG.E.EL R5, desc[UR4][R2.64] ;  /* 0x000000040205b981 */ /* 0x000322000c2e1900 */
[----:B-----5:R-:W-:Y:S02]  /*0620*/  IMAD.MOV.U32 R42, RZ, RZ, RZ ;  /* 0x000000ffff2a7224 */ /* 0x020fe400078e00ff */
[C---:B------:R-:W-:Y:S02]  /*0630*/  IMAD R45, R46.reuse, 0x1000, R45 ;  /* 0x000010002e2d7824 */ /* 0x040fe400078e022d */
[----:B-1----:R-:W-:-:S04]  /*0640*/  IMAD.WIDE R46, R46, 0x4, R18 ;  /* 0x000000042e2e7825 */ /* 0x002fc800078e0212 */
[----:B------:R-:W-:Y:S01]  /*0650*/  VIADD R43, R27, 0xffffffce ;  /* 0xffffffce1b2b7836 */ /* 0x000fe20000000000 */
[----:B------:R-:W5:Y:S04]  /*0660*/  @!P6 LDG.E.EL R42, desc[UR4][R46.64] ;  /* 0x000000042e2ae981 */ /* 0x000f68000c2e1900 */
[----:B------:R-:W-:Y:S02]  /*0670*/  ISETP.GE.U32.AND P0, PT, R43, 0x19, PT ;  /* 0x000000192b00780c */ /* 0x000fe40003f06070 */
[----:B--2---:R-:W-:Y:S02]  /*0680*/  SEL R9, R9, RZ, !P4 ;  /* 0x000000ff09097207 */ /* 0x004fe40006000000 */
[----:B0-----:R-:W-:Y:S02]  /*0690*/  SEL R39, R10, RZ, !P4 ;  /* 0x000000ff0a277207 */ /* 0x001fe40006000000 */
[----:B------:R-:W-:-:S02]  /*06a0*/  SEL R38, R11, RZ, !P4 ;  /* 0x000000ff0b267207 */ /* 0x000fc40006000000 */
[----:B---3--:R-:W-:Y:S02]  /*06b0*/  SEL R40, R4, RZ, !P4 ;  /* 0x000000ff04287207 */ /* 0x008fe40006000000 */
[----:B------:R-:W-:Y:S02]  /*06c0*/  SEL R34, R34, RZ, !P4 ;  /* 0x000000ff22227207 */ /* 0x000fe40006000000 */
[----:B------:R-:W-:Y:S01]  /*06d0*/  SEL R7, R7, RZ, !P4 ;  /* 0x000000ff07077207 */ /* 0x000fe20006000000 */
[----:B------:R-:W-:Y:S02]  /*06e0*/  FADD R3, R9, R40 ;  /* 0x0000002809037221 */ /* 0x000fe40000000000 */
[----:B------:R-:W-:Y:S01]  /*06f0*/  FADD R2, R39, R34 ;  /* 0x0000002227027221 */ /* 0x000fe20000000000 */
[----:B------:R-:W-:Y:S01]  /*0700*/  CS2R R40, SRZ ;  /* 0x0000000000287805 */ /* 0x000fe2000001ff00 */
[----:B------:R-:W-:Y:S01]  /*0710*/  FADD R7, R38, R7 ;  /* 0x0000000726077221 */ /* 0x000fe20000000000 */
[----:B------:R-:W-:-:S02]  /*0720*/  CS2R R38, SRZ ;  /* 0x0000000000267805 */ /* 0x000fc4000001ff00 */
[----:B------:R-:W-:Y:S02]  /*0730*/  SEL R37, R37, RZ, !P4 ;  /* 0x000000ff25257207 */ /* 0x000fe40006000000 */
[----:B------:R-:W-:Y:S01]  /*0740*/  SEL R4, R8, RZ, !P4 ;  /* 0x000000ff08047207 */ /* 0x000fe20006000000 */
[----:B------:R-:W2:Y:S04]  /*0750*/  @!P6 LDG.E.EL R41, desc[UR4][R46.64] ;  /* 0x000000042e29e981 */ /* 0x000ea8000c2e1900 */
[----:B------:R-:W3:Y:S04]  /*0760*/  @!P6 LDG.E.EL R40, desc[UR4][R46.64] ;  /* 0x000000042e28e981 */ /* 0x000ee8000c2e1900 */
[----:B------:R0:W2:Y:S01]  /*0770*/  @!P6 LDG.E.EL R38, desc[UR4][R46.64] ;  /* 0x000000042e26e981 */ /* 0x0000a2000c2e1900 */
[----:B------:R-:W-:Y:S01]  /*0780*/  FADD R4, R4, R37 ;  /* 0x0000002504047221 */ /* 0x000fe20000000000 */
[----:B------:R-:W-:Y:S01]  /*0790*/  SEL R34, R25, RZ, !P2 ;  /* 0x000000ff19227207 */ /* 0x000fe20005000000 */
[----:B0-----:R-:W0:Y:S01]  /*07a0*/  LDC.64 R46, c[0x0][0x238] ;  /* 0x00008e00ff2e7b82 */ /* 0x001e220000000a00 */
[----:B------:R-:W-:-:S02]  /*07b0*/  SEL R13, R13, RZ, !P2 ;  /* 0x000000ff0d0d7207 */ /* 0x000fc40005000000 */
[----:B------:R-:W-:Y:S02]  /*07c0*/  SEL R6, R6, RZ, !P2 ;  /* 0x000000ff06067207 */ /* 0x000fe40005000000 */
[----:B------:R-:W-:Y:S02]  /*07d0*/  SEL R37, R12, RZ, !P2 ;  /* 0x000000ff0c257207 */ /* 0x000fe40005000000 */
[----:B------:R-:W-:Y:S01]  /*07e0*/  SEL R25, R24, RZ, !P2 ;  /* 0x000000ff18197207 */ /* 0x000fe20005000000 */
[----:B------:R-:W-:Y:S01]  /*07f0*/  FADD R24, R13, R34 ;  /* 0x000000220d187221 */ /* 0x000fe20000000000 */
[----:B------:R-:W-:-:S04]  /*0800*/  IMAD.WIDE R12, R43, 0x4, R18 ;  /* 0x000000042b0c7825 */ /* 0x000fc800078e0212 */
[----:B------:R-:W-:Y:S01]  /*0810*/  FADD R6, R37, R6 ;  /* 0x0000000625067221 */ /* 0x000fe20000000000 */
[----:B------:R-:W-:Y:S02]  /*0820*/  CS2R R18, SRZ ;  /* 0x0000000000127805 */ /* 0x000fe4000001ff00 */
[----:B------:R-:W-:Y:S01]  /*0830*/  SEL R14, R14, RZ, !P2 ;  /* 0x000000ff0e0e7207 */ /* 0x000fe20005000000 */
[----:B------:R-:W-:Y:S01]  /*0840*/  IMAD.MOV.U32 R37, RZ, RZ, RZ ;  /* 0x000000ffff257224 */ /* 0x000fe200078e00ff */
[----:B------:R-:W2:Y:S01]  /*0850*/  @!P0 LDG.E.EL R39, desc[UR4][R12.64] ;  /* 0x000000040c278981 */ /* 0x000ea2000c2e1900 */
[----:B------:R-:W-:Y:S02]  /*0860*/  SEL R15, R15, RZ, !P2 ;  /* 0x000000ff0f0f7207 */ /* 0x000fe40005000000 */
[----:B------:R-:W-:Y:S01]  /*0870*/  FADD R25, R14, R25 ;  /* 0x000000190e197221 */ /* 0x000fe20000000000 */
[----:B------:R-:W2:Y:S01]  /*0880*/  @!P0 LDG.E.EL R19, desc[UR4][R12.64] ;  /* 0x000000040c138981 */ /* 0x000ea2000c2e1900 */
[----:B----4-:R-:W-:-:S02]  /*0890*/  SEL R26, R26, RZ, !P2 ;  /* 0x000000ff1a1a7207 */ /* 0x010fc40005000000 */
[----:B------:R-:W-:Y:S01]  /*08a0*/  SEL R23, R23, RZ, !P3 ;  /* 0x000000ff17177207 */ /* 0x000fe20005800000 */
[----:B------:R-:W4:Y:S01]  /*08b0*/  @!P0 LDG.E.EL R37, desc[UR4][R12.64] ;  /* 0x000000040c258981 */ /* 0x000f22000c2e1900 */
[----:B------:R-:W-:Y:S02]  /*08c0*/  SEL R22, R22, RZ, !P3 ;  /* 0x000000ff16167207 */ /* 0x000fe40005800000 */
[----:B------:R-:W-:Y:S01]  /*08d0*/  SEL R21, R21, RZ, !P3 ;  /* 0x000000ff15157207 */ /* 0x000fe20005800000 */
[----:B------:R1:W3:Y:S01]  /*08e0*/  @!P0 LDG.E.EL R18, desc[UR4][R12.64] ;  /* 0x000000040c128981 */ /* 0x0002e2000c2e1900 */
[----:B------:R-:W-:Y:S01]  /*08f0*/  SEL R14, R17, RZ, !P3 ;  /* 0x000000ff110e7207 */ /* 0x000fe20005800000 */
[----:B------:R-:W-:Y:S02]  /*0900*/  IMAD R43, R43, 0x1000, R28 ;  /* 0x000010002b2b7824 */ /* 0x000fe400078e021c */
[----:B------:R-:W-:Y:S01]  /*0910*/  FADD R26, R15, R26 ;  /* 0x0000001a0f1a7221 */ /* 0x000fe20000000000 */
[----:B-1----:R-:W-:-:S02]  /*0920*/  SEL R12, R33, RZ, !P3 ;  /* 0x000000ff210c7207 */ /* 0x002fc40005800000 */
[----:B------:R-:W-:Y:S01]  /*0930*/  SEL R13, R16, RZ, !P3 ;  /* 0x000000ff100d7207 */ /* 0x000fe20005800000 */
[----:B------:R-:W-:Y:S01]  /*0940*/  FADD R21, R21, R14 ;  /* 0x0000000e15157221 */ /* 0x000fe20000000000 */
[----:B0-----:R-:W-:-:S04]  /*0950*/  IMAD.WIDE R44, R45, 0x4, R46 ;  /* 0x000000042d2c7825 */ /* 0x001fc800078e022e */
[----:B------:R-:W-:Y:S01]  /*0960*/  FADD R23, R23, R12 ;  /* 0x0000000c17177221 */ /* 0x000fe20000000000 */
[----:B------:R-:W-:Y:S01]  /*0970*/  CS2R R14, SRZ ;  /* 0x00000000000e7805 */ /* 0x000fe2000001ff00 */
[----:B------:R-:W-:Y:S01]  /*0980*/  FADD R22, R22, R13 ;  /* 0x0000000d16167221 */ /* 0x000fe20000000000 */
[----:B------:R-:W-:Y:S01]  /*0990*/  CS2R R12, SRZ ;  /* 0x00000000000c7805 */ /* 0x000fe2000001ff00 */
[----:B------:R-:W-:-:S05]  /*09a0*/  IMAD.WIDE R46, R43, 0x4, R46 ;  /* 0x000000042b2e7825 */ /* 0x000fca00078e022e */
[----:B------:R0:W4:Y:S01]  /*09b0*/  @!P0 LDG.E.128 R12, desc[UR4][R46.64] ;  /* 0x000000042e0c8981 */ /* 0x000122000c1e1d00 */
[----:B------:R-:W-:Y:S02]  /*09c0*/  CS2R R16, SRZ ;  /* 0x0000000000107805 */ /* 0x000fe4000001ff00 */
[----:B------:R-:W-:Y:S02]  /*09d0*/  CS2R R8, SRZ ;  /* 0x0000000000087805 */ /* 0x000fe4000001ff00 */
[----:B------:R-:W-:-:S06]  /*09e0*/  CS2R R10, SRZ ;  /* 0x00000000000a7805 */ /* 0x000fcc000001ff00 */
[----:B------:R-:W5:Y:S01]  /*09f0*/  @!P1 LDG.E.128 R8, desc[UR4][R48.64] ;  /* 0x0000000430089981 */ /* 0x000f62000c1e1d00 */
[----:B0-----:R-:W0:Y:S01]  /*0a00*/  LDC.64 R46, c[0x0][0x248] ;  /* 0x00009200ff2e7b82 */ /* 0x001e220000000a00 */
[----:B--2---:R-:W-:Y:S02]  /*0a10*/  SEL R19, R19, RZ, !P0 ;  /* 0x000000ff13137207 */ /* 0x004fe40004000000 */
[----:B---3--:R-:W-:Y:S02]  /*0a20*/  SEL R18, R18, RZ, !P0 ;  /* 0x000000ff12127207 */ /* 0x008fe40004000000 */
[----:B----4-:R-:W-:Y:S02]  /*0a30*/  SEL R15, R15, RZ, !P0 ;  /* 0x000000ff0f0f7207 */ /* 0x010fe40004000000 */
[----:B------:R-:W-:-:S03]  /*0a40*/  SEL R14, R14, RZ, !P0 ;  /* 0x000000ff0e0e7207 */ /* 0x000fc60004000000 */
[----:B------:R-:W-:Y:S02]  /*0a50*/  FADD R33, R15, R18 ;  /* 0x000000120f217221 */ /* 0x000fe40000000000 */
[----:B------:R-:W-:Y:S01]  /*0a60*/  FADD R34, R14, R19 ;  /* 0x000000130e227221 */ /* 0x000fe20000000000 */
[----:B------:R-:W-:-:S06]  /*0a70*/  CS2R R18, SRZ ;  /* 0x0000000000127805 */ /* 0x000fcc000001ff00 */
[----:B------:R1:W2:Y:S02]  /*0a80*/  @!P6 LDG.E.128 R16, desc[UR4][R44.64] ;  /* 0x000000042c10e981 */ /* 0x0002a4000c1e1d00 */
[----:B-1----:R-:W1:Y:S01]  /*0a90*/  LDC.64 R44, c[0x0][0x250] ;  /* 0x00009400ff2c7b82 */ /* 0x002e620000000a00 */
[----:B------:R-:W-:Y:S02]  /*0aa0*/  SEL R14, R37, RZ, !P0 ;  /* 0x000000ff250e7207 */ /* 0x000fe40004000000 */
[----:B------:R-:W-:Y:S02]  /*0ab0*/  SEL R12, R12, RZ, !P0 ;  /* 0x000000ff0c0c7207 */ /* 0x000fe40004000000 */
[----:B------:R-:W-:Y:S02]  /*0ac0*/  SEL R13, R13, RZ, !P0 ;  /* 0x000000ff0d0d7207 */ /* 0x000fe40004000000 */
[----:B------:R-:W-:Y:S02]  /*0ad0*/  SEL R37, R39, RZ, !P0 ;  /* 0x000000ff27257207 */ /* 0x000fe40004000000 */
[----:B------:R-:W-:Y:S01]  /*0ae0*/  ISETP.GT.AND P5, PT, R36, 0x4a, PT ;  /* 0x0000004a2400780c */ /* 0x000fe20003fa4270 */
[----:B------:R-:W-:Y:S01]  /*0af0*/  FADD R39, R13, R14 ;  /* 0x0000000e0d277221 */ /* 0x000fe20000000000 */
[----:B------:R-:W-:Y:S01]  /*0b00*/  SEL R13, R40, RZ, !P6 ;  /* 0x000000ff280d7207 */ /* 0x000fe20007000000 */
[----:B------:R-:W-:Y:S01]  /*0b10*/  FADD R37, R12, R37 ;  /* 0x000000250c257221 */ /* 0x000fe20000000000 */
[----:B------:R-:W-:-:S02]  /*0b20*/  SEL R41, R41, RZ, !P6 ;  /* 0x000000ff29297207 */ /* 0x000fc40007000000 */
[----:B-----5:R-:W-:Y:S02]  /*0b30*/  SEL R10, R10, RZ, !P1 ;  /* 0x000000ff0a0a7207 */ /* 0x020fe40004800000 */
[----:B------:R-:W-:Y:S01]  /*0b40*/  SEL R31, R31, RZ, !P1 ;  /* 0x000000ff1f1f7207 */ /* 0x000fe20004800000 */
[----:B------:R-:W-:Y:S01]  /*0b50*/  IMAD.MOV.U32 R43, RZ, RZ, RZ ;  /* 0x000000ffff2b7224 */ /* 0x000fe200078e00ff */
[----:B------:R-:W-:Y:S02]  /*0b60*/  SEL R9, R9, RZ, !P1 ;  /* 0x000000ff09097207 */ /* 0x000fe40004800000 */
[----:B------:R-:W-:Y:S01]  /*0b70*/  SEL R14, R35, RZ, !P1 ;  /* 0x000000ff230e7207 */ /* 0x000fe20004800000 */
[----:B------:R-:W-:Y:S01]  /*0b80*/  FADD R10, R10, R31 ;  /* 0x0000001f0a0a7221 */ /* 0x000fe20000000000 */
[----:B------:R-:W-:-:S03]  /*0b90*/  VIADD R31, R30, 0xfffce000 ;  /* 0xfffce0001e1f7836 */ /* 0x000fc60000000000 */
[----:B------:R-:W-:Y:S01]  /*0ba0*/  FADD R9, R9, R14 ;  /* 0x0000000e09097221 */ /* 0x000fe20000000000 */
[----:B------:R-:W-:Y:S01]  /*0bb0*/  CS2R R14, SRZ ;  /* 0x00000000000e7805 */ /* 0x000fe2000001ff00 */
[----:B0-----:R-:W-:Y:S01]  /*0bc0*/  IMAD.WIDE R30, R31, 0x4, R46 ;  /* 0x000000041f1e7825 */ /* 0x001fe200078e022e */
[----:B--2---:R-:W-:Y:S02]  /*0bd0*/  SEL R12, R18, RZ, !P6 ;  /* 0x000000ff120c7207 */ /* 0x004fe40007000000 */
[----:B------:R-:W-:-:S03]  /*0be0*/  SEL R18, R17, RZ, !P6 ;  /* 0x000000ff11127207 */ /* 0x000fc60007000000 */
[----:B------:R-:W-:Y:S01]  /*0bf0*/  FADD R17, R12, R13 ;  /* 0x0000000d0c117221 */ /* 0x000fe20000000000 */
[----:B-1----:R-:W-:-:S04]  /*0c00*/  IMAD.WIDE R12, R36, 0x4, R44 ;  /* 0x00000004240c7825 */ /* 0x002fc800078e022c */
[----:B------:R-:W-:Y:S01]  /*0c10*/  FADD R18, R18, R41 ;  /* 0x0000002912127221 */ /* 0x000fe20000000000 */
[----:B------:R-:W-:Y:S01]  /*0c20*/  CS2R R40, SRZ ;  /* 0x0000000000287805 */ /* 0x000fe2000001ff00 */
[----:B------:R-:W-:Y:S01]  /*0c30*/  IMAD.MOV.U32 R36, RZ, RZ, RZ ;  /* 0x000000ffff247224 */ /* 0x000fe200078e00ff */
[----:B------:R-:W2:Y:S04]  /*0c40*/  @P5 LDG.E.EL R43, desc[UR4][R12.64+-0x12c] ;  /* 0xfffed4040c2b5981 */ /* 0x000ea8000c2e1900 */
[----:B------:R-:W3:Y:S04]  /*0c50*/  @P5 LDG.E.EL R40, desc[UR4][R12.64+-0x12c] ;  /* 0xfffed4040c285981 */ /* 0x000ee8000c2e1900 */
[----:B------:R-:W4:Y:S04]  /*0c60*/  @P5 LDG.E.EL R36, desc[UR4][R12.64+-0x12c] ;  /* 0xfffed4040c245981 */ /* 0x000f28000c2e1900 */
[----:B------:R0:W5:Y:S02]  /*0c70*/  @P5 LDG.E.EL R41, desc[UR4][R12.64+-0x12c] ;  /* 0xfffed4040c295981 */ /* 0x000164000c2e1900 */
[----:B0-----:R-:W-:-:S06]  /*0c80*/  CS2R R12, SRZ ;  /* 0x00000000000c7805 */ /* 0x001fcc000001ff00 */
[----:B------:R0:W4:Y:S01]  /*0c90*/  @P5 LDG.E.128 R12, desc[UR4][R30.64] ;  /* 0x000000041e0c5981 */ /* 0x000122000c1e1d00 */
[----:B------:R-:W-:Y:S02]  /*0ca0*/  SEL R38, R38, RZ, !P6 ;  /* 0x000000ff26267207 */ /* 0x000fe40007000000 */
[----:B------:R-:W-:Y:S02]  /*0cb0*/  SEL R19, R19, RZ, !P6 ;  /* 0x000000ff13137207 */ /* 0x000fe40007000000 */
[----:B------:R-:W-:Y:S02]  /*0cc0*/  SEL R16, R16, RZ, !P6 ;  /* 0x000000ff10107207 */ /* 0x000fe40007000000 */
[----:B------:R-:W-:Y:S01]  /*0cd0*/  SEL R11, R11, RZ, !P1 ;  /* 0x000000ff0b0b7207 */ /* 0x000fe20004800000 */
[----:B------:R-:W-:Y:S01]  /*0ce0*/  FADD R38, R19, R38 ;  /* 0x0000002613267221 */ /* 0x000fe20000000000 */
[----:B------:R-:W-:Y:S02]  /*0cf0*/  SEL R19, R42, RZ, !P6 ;  /* 0x000000ff2a137207 */ /* 0x000fe40007000000 */
[----:B------:R-:W-:-:S03]  /*0d00*/  SEL R32, R32, RZ, !P1 ;  /* 0x000000ff20207207 */ /* 0x000fc60004800000 */
[----:B------:R-:W-:Y:S02]  /*0d10*/  FADD R19, R16, R19 ;  /* 0x0000001310137221 */ /* 0x000fe40000000000 */
[----:B------:R-:W-:Y:S01]  /*0d20*/  FADD R11, R11, R32 ;  /* 0x000000200b0b7221 */ /* 0x000fe20000000000 */
[----:B------:R-:W-:Y:S01]  /*0d30*/  IMAD R28, R27, 0x1000, R28 ;  /* 0x000010001b1c7824 */ /* 0x000fe200078e021c */
[----:B------:R-:W-:Y:S02]  /*0d40*/  SEL R8, R8, RZ, !P1 ;  /* 0x000000ff08087207 */ /* 0x000fe40004800000 */
[----:B------:R-:W-:Y:S01]  /*0d50*/  SEL R29, R29, RZ, !P1 ;  /* 0x000000ff1d1d7207 */ /* 0x000fe20004800000 */
[----:B------:R-:W-:-:S04]  /*0d60*/  IMAD.WIDE R44, R27, 0x4, R44 ;  /* 0x000000041b2c7825 */ /* 0x000fc800078e022c */
[----:B------:R-:W-:Y:S01]  /*0d70*/  FADD R8, R8, R29 ;  /* 0x0000001d08087221 */ /* 0x000fe20000000000 */
[----:B------:R-:W-:Y:S02]  /*0d80*/  IMAD.MOV.U32 R29, RZ, RZ, RZ ;  /* 0x000000ffff1d7224 */ /* 0x000fe400078e00ff */
[----:B0-----:R-:W-:Y:S01]  /*0d90*/  IMAD.MOV.U32 R30, RZ, RZ, RZ ;  /* 0x000000ffff1e7224 */ /* 0x001fe200078e00ff */
[----:B---3--:R-:W-:Y:S02]  /*0da0*/  SEL R35, R40, RZ, P5 ;  /* 0x000000ff28237207 */ /* 0x008fe40002800000 */
[----:B--2---:R-:W-:Y:S02]  /*0db0*/  SEL R16, R43, RZ, P5 ;  /* 0x000000ff2b107207 */ /* 0x004fe40002800000 */
[----:B-----5:R-:W-:Y:S02]  /*0dc0*/  SEL R32, R41, RZ, P5 ;  /* 0x000000ff29207207 */ /* 0x020fe40002800000 */
[----:B----4-:R-:W-:-:S02]  /*0dd0*/  SEL R12, R12, RZ, P5 ;  /* 0x000000ff0c0c7207 */ /* 0x010fc40002800000 */
[----:B------:R-:W-:Y:S02]  /*0de0*/  SEL R13, R13, RZ, P5 ;  /* 0x000000ff0d0d7207 */ /* 0x000fe40002800000 */
[----:B------:R-:W-:Y:S01]  /*0df0*/  SEL R14, R14, RZ, P5 ;  /* 0x000000ff0e0e7207 */ /* 0x000fe20002800000 */
[----:B------:R-:W-:Y:S01]  /*0e00*/  FADD R12, R12, R35 ;  /* 0x000000230c0c7221 */ /* 0x000fe20000000000 */
[----:B------:R-:W-:Y:S02]  /*0e10*/  SEL R15, R15, RZ, P5 ;  /* 0x000000ff0f0f7207 */ /* 0x000fe40002800000 */
[----:B------:R-:W-:Y:S01]  /*0e20*/  SEL R35, R36, RZ, P5 ;  /* 0x000000ff24237207 */ /* 0x000fe20002800000 */
[----:B------:R-:W-:Y:S02]  /*0e30*/  FADD R13, R13, R16 ;  /* 0x000000100d0d7221 */ /* 0x000fe40000000000 */
[----:B------:R-:W-:Y:S02]  /*0e40*/  FADD R15, R15, R32 ;  /* 0x000000200f0f7221 */ /* 0x000fe40000000000 */
[----:B------:R-:W-:Y:S01]  /*0e50*/  FADD R14, R14, R35 ;  /* 0x000000230e0e7221 */ /* 0x000fe20000000000 */
[----:B------:R-:W-:-:S02]  /*0e60*/  @P6 FSEL R19, R12, RZ, P5 ;  /* 0x000000ff0c136208 */ /* 0x000fc40002800000 */
[----:B------:R-:W-:Y:S02]  /*0e70*/  @P6 FSEL R18, R13, RZ, P5 ;  /* 0x000000ff0d126208 */ /* 0x000fe40002800000 */
[----:B------:R-:W-:Y:S02]  /*0e80*/  @P6 FSEL R17, R14, RZ, P5 ;  /* 0x000000ff0e116208 */ /* 0x000fe40002800000 */
[----:B------:R-:W-:Y:S02]  /*0e90*/  @P6 FSEL R38, R15, RZ, P5 ;  /* 0x000000ff0f266208 */ /* 0x000fe40002800000 */
[----:B------:R-:W-:Y:S01]  /*0ea0*/  ISETP.GT.AND P5, PT, R27, 0x4a, PT ;  /* 0x0000004a1b00780c */ /* 0x000fe20003fa4270 */
[----:B------:R-:W-:Y:S01]  /*0eb0*/  VIADD R13, R28, 0xfffb5000 ;  /* 0xfffb50001c0d7836 */ /* 0x000fe20000000000 */
[----:B------:R-:W-:Y:S01]  /*0ec0*/  CS2R R14, SRZ ;  /* 0x00000000000e7805 */ /* 0x000fe2000001ff00 */
[----:B------:R-:W-:Y:S02]  /*0ed0*/  IMAD.MOV.U32 R27, RZ, RZ, RZ ;  /* 0x000000ffff1b7224 */ /* 0x000fe400078e00ff */
[----:B------:R-:W-:Y:S01]  /*0ee0*/  IMAD.WIDE R46, R13, 0x4, R46 ;  /* 0x000000040d2e7825 */ /* 0x000fe200078e022e */
[----:B------:R-:W-:-:S03]  /*0ef0*/  CS2R R12, SRZ ;  /* 0x00000000000c7805 */ /* 0x000fc6000001ff00 */
[----:B------:R-:W-:-:S04]  /*0f00*/  IMAD.MOV.U32 R16, RZ, RZ, RZ ;  /* 0x000000ffff107224 */ /* 0x000fc800078e00ff */
[----:B------:R-:W2:Y:S04]  /*0f10*/  @P5 LDG.E.EL R29, desc[UR4][R44.64+-0x12c] ;  /* 0xfffed4042c1d5981 */ /* 0x000ea8000c2e1900 */
[----:B------:R-:W3:Y:S04]  /*0f20*/  @P5 LDG.E.EL R30, desc[UR4][R44.64+-0x12c] ;  /* 0xfffed4042c1e5981 */ /* 0x000ee8000c2e1900 */
[----:B------:R-:W4:Y:S04]  /*0f30*/  @P5 LDG.E.EL R27, desc[UR4][R44.64+-0x12c] ;  /* 0xfffed4042c1b5981 */ /* 0x000f28000c2e1900 */
[----:B------:R-:W5:Y:S04]  /*0f40*/  @P5 LDG.E.EL R16, desc[UR4][R44.64+-0x12c] ;  /* 0xfffed4042c105981 */ /* 0x000f68000c2e1900 */
[----:B------:R-:W5:Y:S01]  /*0f50*/  @P5 LDG.E.128 R12, desc[UR4][R46.64] ;  /* 0x000000042e0c5981 */ /* 0x000f62000c1e1d00 */
[----:B------:R-:W-:-:S02]  /*0f60*/  @P1 FSEL R11, R7, R38, !P4 ;  /* 0x00000026070b1208 */ /* 0x000fc40006000000 */
[----:B------:R-:W-:Y:S02]  /*0f70*/  SEL R20, R20, RZ, !P3 ;  /* 0x000000ff14147207 */ /* 0x000fe40005800000 */
[----:B------:R-:W-:Y:S02]  /*0f80*/  SEL R5, R5, RZ, !P3 ;  /* 0x000000ff05057207 */ /* 0x000fe40005800000 */
[----:B------:R-:W-:Y:S02]  /*0f90*/  @P1 FSEL R8, R4, R19, !P4 ;  /* 0x0000001304081208 */ /* 0x000fe40006000000 */
[----:B------:R-:W-:Y:S01]  /*0fa0*/  @P1 FSEL R9, R3, R18, !P4 ;  /* 0x0000001203091208 */ /* 0x000fe20006000000 */
[----:B------:R-:W-:Y:S01]  /*0fb0*/  FADD R20, R20, R5 ;  /* 0x0000000514147221 */ /* 0x000fe20000000000 */
[----:B------:R-:W-:Y:S02]  /*0fc0*/  @P1 FSEL R10, R2, R17, !P4 ;  /* 0x00000011020a1208 */ /* 0x000fe40006000000 */
[----:B------:R-:W-:-:S02]  /*0fd0*/  FSETP.GT.AND P4, PT, R8, RZ, PT ;  /* 0x000000ff0800720b */ /* 0x000fc40003f84000 */
[----:B------:R-:W-:-:S11]  /*0fe0*/  FSETP.GT.AND P6, PT, R10, RZ, PT ;  /* 0x000000ff0a00720b */ /* 0x000fd60003fc4000 */
[----:B------:R-:W-:Y:S02]  /*0ff0*/  @!P4 FMUL R8, R8, 0.050000000745058059692 ;  /* 0x3d4ccccd0808c820 */ /* 0x000fe40000400000 */
[----:B------:R-:W-:Y:S01]  /*1000*/  @!P6 FMUL R10, R10, 0.050000000745058059692 ;  /* 0x3d4ccccd0a0ae820 */ /* 0x000fe20000400000 */
[----:B--2---:R-:W-:Y:S02]  /*1010*/  SEL R29, R29, RZ, P5 ;  /* 0x000000ff1d1d7207 */ /* 0x004fe40002800000 */
[----:B---3--:R-:W-:Y:S02]  /*1020*/  SEL R30, R30, RZ, P5 ;  /* 0x000000ff1e1e7207 */ /* 0x008fe40002800000 */
[----:B----4-:R-:W-:Y:S02]  /*1030*/  SEL R27, R27, RZ, P5 ;  /* 0x000000ff1b1b7207 */ /* 0x010fe40002800000 */
[----:B-----5:R-:W-:Y:S02]  /*1040*/  SEL R16, R16, RZ, P5 ;  /* 0x000000ff10107207 */ /* 0x020fe40002800000 */
[----:B------:R-:W-:-:S02]  /*1050*/  SEL R12, R12, RZ, P5 ;  /* 0x000000ff0c0c7207 */ /* 0x000fc40002800000 */
[----:B------:R-:W-:Y:S02]  /*1060*/  SEL R13, R13, RZ, P5 ;  /* 0x000000ff0d0d7207 */ /* 0x000fe40002800000 */
[----:B------:R-:W-:Y:S02]  /*1070*/  SEL R14, R14, RZ, P5 ;  /* 0x000000ff0e0e7207 */ /* 0x000fe40002800000 */
[----:B------:R-:W-:Y:S01]  /*1080*/  SEL R15, R15, RZ, P5 ;  /* 0x000000ff0f0f7207 */ /* 0x000fe20002800000 */
[----:B------:R-:W-:Y:S01]  /*1090*/  FADD R12, R12, R29 ;  /* 0x0000001d0c0c7221 */ /* 0x000fe20000000000 */
[----:B------:R-:W-:Y:S01]  /*10a0*/  FADD R13, R13, R30 ;  /* 0x0000001e0d0d7221 */ /* 0x000fe20000000000 */
[----:B------:R-:W-:Y:S02]  /*10b0*/  FADD R14, R14, R27 ;  /* 0x0000001b0e0e7221 */ /* 0x000fe40000000000 */
[----:B------:R-:W-:Y:S01]  /*10c0*/  FADD R16, R15, R16 ;  /* 0x000000100f107221 */ /* 0x000fe20000000000 */
[----:B------:R-:W-:-:S02]  /*10d0*/  @P0 FSEL R37, R12, RZ, P5 ;  /* 0x000000ff0c250208 */ /* 0x000fc40002800000 */
[----:B------:R-:W-:Y:S02]  /*10e0*/  @P0 FSEL R39, R13, RZ, P5 ;  /* 0x000000ff0d270208 */ /* 0x000fe40002800000 */
[----:B------:R-:W-:Y:S01]  /*10f0*/  @P0 FSEL R34, R14, RZ, P5 ;  /* 0x000000ff0e220208 */ /* 0x000fe20002800000 */
[----:B------:R-:W0:Y:S01]  /*1100*/  LDC.64 R12, c[0x0][0x210] ;  /* 0x00008400ff0c7b82 */ /* 0x000e220000000a00 */
[----:B------:R-:W-:Y:S02]  /*1110*/  @P0 FSEL R33, R16, RZ, P5 ;  /* 0x000000ff10210208 */ /* 0x000fe40002800000 */
[----:B------:R-:W-:Y:S02]  /*1120*/  FSETP.GT.AND P0, PT, R11, RZ, PT ;  /* 0x000000ff0b00720b */ /* 0x000fe40003f04000 */
[----:B------:R-:W-:Y:S02]  /*1130*/  @P3 FSEL R20, R6, R37, !P2 ;  /* 0x0000002506143208 */ /* 0x000fe40005000000 */
[----:B------:R-:W-:-:S02]  /*1140*/  @P3 FSEL R21, R24, R39, !P2 ;  /* 0x0000002718153208 */ /* 0x000fc40005000000 */
[----:B------:R-:W-:Y:S02]  /*1150*/  @P3 FSEL R22, R25, R34, !P2 ;  /* 0x0000002219163208 */ /* 0x000fe40005000000 */
[----:B------:R-:W-:Y:S02]  /*1160*/  @P3 FSEL R23, R26, R33, !P2 ;  /* 0x000000211a173208 */ /* 0x000fe40005000000 */
[----:B------:R-:W-:Y:S02]  /*1170*/  FSETP.GT.AND P5, PT, R9, RZ, PT ;  /* 0x000000ff0900720b */ /* 0x000fe40003fa4000 */
[----:B------:R-:W-:Y:S01]  /*1180*/  FSETP.GT.AND P3, PT, R23, RZ, PT ;  /* 0x000000ff1700720b */ /* 0x000fe20003f64000 */
[----:B------:R-:W-:Y:S01]  /*1190*/  @!P0 FMUL R11, R11, 0.050000000745058059692 ;  /* 0x3d4ccccd0b0b8820 */ /* 0x000fe20000400000 */
[----:B------:R-:W-:Y:S02]  /*11a0*/  FSETP.GT.AND P2, PT, R22, RZ, PT ;  /* 0x000000ff1600720b */ /* 0x000fe40003f44000 */
[----:B------:R-:W-:-:S02]  /*11b0*/  FSETP.GT.AND P1, PT, R21, RZ, PT ;  /* 0x000000ff1500720b */ /* 0x000fc40003f24000 */
[----:B------:R-:W-:Y:S01]  /*11c0*/  FSETP.GT.AND P0, PT, R20, RZ, PT ;  /* 0x000000ff1400720b */ /* 0x000fe20003f04000 */
[----:B0-----:R-:W-:-:S04]  /*11d0*/  IMAD.WIDE R12, R0, 0x4, R12 ;  /* 0x00000004000c7825 */ /* 0x001fc800078e020c */
[----:B------:R-:W-:Y:S02]  /*11e0*/  @!P5 FMUL R9, R9, 0.050000000745058059692 ;  /* 0x3d4ccccd0909d820 */ /* 0x000fe40000400000 */
[----:B------:R-:W-:Y:S02]  /*11f0*/  @!P3 FMUL R23, R23, 0.050000000745058059692 ;  /* 0x3d4ccccd1717b820 */ /* 0x000fe40000400000 */
[----:B------:R-:W-:Y:S02]  /*1200*/  @!P2 FMUL R22, R22, 0.050000000745058059692 ;  /* 0x3d4ccccd1616a820 */ /* 0x000fe40000400000 */
[----:B------:R-:W-:Y:S02]  /*1210*/  @!P1 FMUL R21, R21, 0.050000000745058059692 ;  /* 0x3d4ccccd15159820 */ /* 0x000fe40000400000 */
[----:B------:R-:W-:Y:S01]  /*1220*/  @!P0 FMUL R20, R20, 0.050000000745058059692 ;  /* 0x3d4ccccd14148820 */ /* 0x000fe20000400000 */
[----:B------:R-:W-:Y:S04]  /*1230*/  STG.E.128 desc[UR4][R12.64], R8 ;  /* 0x000000080c007986 */ /* 0x000fe8000c101d04 */
[----:B------:R-:W-:Y:S01]  /*1240*/  STG.E.128 desc[UR4][R12.64+0x800], R20 ;  /* 0x000800140c007986 */ /* 0x000fe2000c101d04 */
[----:B------:R-:W-:Y:S05]  /*1250*/  EXIT ;  /* 0x000000000000794d */ /* 0x000fea0003800000 */
.L_x_0:
[----:B------:R-:W-:-:S00]  /*1260*/  BRA `(.L_x_0) ;  /* 0xfffffffc00fc7947 */ /* 0x000fc0000383ffff */
[----:B------:R-:W-:-:S00]  /*1270*/  NOP ;  /* 0x0000000000007918 */ /* 0x000fc00000000000 */
        /* <DEDUP_REMOVED lines=8> */
.L_x_1:


//--------------------- .nv.constant0.triton_poi_fused_cat_leaky_relu_1 --------------------------
	.section	.nv.constant0.triton_poi_fused_cat_leaky_relu_1,"a",@progbits
	.sectionflags	@""
	.align	4
.nv.constant0.triton_poi_fused_cat_leaky_relu_1:
	.zero		604
